//
// Generated by NVIDIA NVVM Compiler
//
// Compiler Build ID: CL-36424714
// Cuda compilation tools, release 13.0, V13.0.88
// Based on NVVM 20.0.0
//

.version 9.0
.target sm_100
.address_size 64

	// .globl	_Z12modifyMatrixPiii
.func  (.param .b64 func_retval0) __internal_accurate_pow
(
	.param .b64 __internal_accurate_pow_param_0,
	.param .b64 __internal_accurate_pow_param_1
)
;

.visible .entry _Z12modifyMatrixPiii(
	.param .u64 .ptr .align 1 _Z12modifyMatrixPiii_param_0,
	.param .u32 _Z12modifyMatrixPiii_param_1,
	.param .u32 _Z12modifyMatrixPiii_param_2
)
{
	.reg .pred 	%p<12>;
	.reg .b32 	%r<25>;
	.reg .b64 	%rd<8>;
	.reg .b64 	%fd<15>;

	ld.param.u64 	%rd3, [_Z12modifyMatrixPiii_param_0];
	ld.param.u32 	%r8, [_Z12modifyMatrixPiii_param_1];
	ld.param.u32 	%r7, [_Z12modifyMatrixPiii_param_2];
	mov.u32 	%r9, %ctaid.x;
	mov.u32 	%r10, %ntid.x;
	mov.u32 	%r11, %tid.x;
	mad.lo.s32 	%r1, %r9, %r10, %r11;
	mov.u32 	%r12, %ctaid.y;
	mov.u32 	%r13, %ntid.y;
	mov.u32 	%r14, %tid.y;
	mad.lo.s32 	%r2, %r12, %r13, %r14;
	setp.ge.s32 	%p1, %r1, %r8;
	setp.ge.s32 	%p2, %r2, %r7;
	or.pred  	%p3, %p1, %p2;
	@%p3 bra 	$L__BB0_4;
	cvta.to.global.u64 	%rd4, %rd3;
	mad.lo.s32 	%r15, %r7, %r1, %r2;
	mul.wide.s32 	%rd5, %r15, 4;
	add.s64 	%rd1, %rd4, %rd5;
	ld.global.u32 	%r3, [%rd1];
	add.s32 	%r4, %r1, 1;
	cvt.rn.f64.s32 	%fd5, %r3;
	cvt.rn.f64.s32 	%fd1, %r4;
	{
	.reg .b32 %temp; 
	mov.b64 	{%temp, %r5}, %fd5;
	}
	{
	.reg .b32 %temp; 
	mov.b64 	{%temp, %r6}, %fd1;
	}
	shr.u32 	%r16, %r6, 20;
	and.b32  	%r17, %r16, 2047;
	add.s32 	%r18, %r17, -1012;
	mov.b64 	%rd6, %fd1;
	shl.b64 	%rd7, %rd6, %r18;
	setp.eq.s64 	%p4, %rd7, -9223372036854775808;
	abs.f64 	%fd6, %fd5;
	{ // callseq 0, 0
	.param .b64 param0;
	st.param.f64 	[param0], %fd6;
	.param .b64 param1;
	st.param.f64 	[param1], %fd1;
	.param .b64 retval0;
	call.uni (retval0), 
	__internal_accurate_pow, 
	(
	param0, 
	param1
	);
	ld.param.f64 	%fd7, [retval0];
	} // callseq 0
	setp.lt.s32 	%p5, %r5, 0;
	neg.f64 	%fd9, %fd7;
	selp.f64 	%fd10, %fd9, %fd7, %p4;
	selp.f64 	%fd14, %fd10, %fd7, %p5;
	setp.ne.s32 	%p6, %r3, 0;
	@%p6 bra 	$L__BB0_3;
	setp.eq.s64 	%p7, %rd7, -9223372036854775808;
	abs.f64 	%fd11, %fd1;
	setp.neu.f64 	%p8, %fd11, 0d3FE0000000000000;
	selp.b32 	%r19, %r5, 0, %p7;
	selp.b32 	%r20, %r19, 0, %p8;
	setp.lt.s32 	%p9, %r6, 0;
	or.b32  	%r21, %r20, 2146435072;
	selp.b32 	%r22, %r21, %r20, %p9;
	mov.b32 	%r23, 0;
	mov.b64 	%fd14, {%r23, %r22};
$L__BB0_3:
	setp.eq.s32 	%p10, %r3, 1;
	setp.eq.s32 	%p11, %r4, 0;
	selp.f64 	%fd12, 0d3FF0000000000000, %fd14, %p11;
	selp.f64 	%fd13, 0d3FF0000000000000, %fd12, %p10;
	cvt.rzi.s32.f64 	%r24, %fd13;
	st.global.u32 	[%rd1], %r24;
$L__BB0_4:
	ret;

}
.func  (.param .b64 func_retval0) __internal_accurate_pow(
	.param .b64 __internal_accurate_pow_param_0,
	.param .b64 __internal_accurate_pow_param_1
)
{
	.reg .pred 	%p<8>;
	.reg .b32 	%r<49>;
	.reg .b32 	%f<3>;
	.reg .b64 	%fd<109>;

	ld.param.f64 	%fd10, [__internal_accurate_pow_param_0];
	ld.param.f64 	%fd11, [__internal_accurate_pow_param_1];
	{
	.reg .b32 %temp; 
	mov.b64 	{%temp, %r46}, %fd10;
	}
	{
	.reg .b32 %temp; 
	mov.b64 	{%r45, %temp}, %fd10;
	}
	shr.u32 	%r47, %r46, 20;
	setp.gt.u32 	%p1, %r46, 1048575;
	@%p1 bra 	$L__BB1_2;
	mul.f64 	%fd12, %fd10, 0d4350000000000000;
	{
	.reg .b32 %temp; 
	mov.b64 	{%temp, %r46}, %fd12;
	}
	{
	.reg .b32 %temp; 
	mov.b64 	{%r45, %temp}, %fd12;
	}
	shr.u32 	%r16, %r46, 20;
	add.s32 	%r47, %r16, -54;
$L__BB1_2:
	add.s32 	%r48, %r47, -1023;
	and.b32  	%r17, %r46, -2146435073;
	or.b32  	%r18, %r17, 1072693248;
	mov.b64 	%fd107, {%r45, %r18};
	setp.lt.u32 	%p2, %r18, 1073127583;
	@%p2 bra 	$L__BB1_4;
	{
	.reg .b32 %temp; 
	mov.b64 	{%r19, %temp}, %fd107;
	}
	{
	.reg .b32 %temp; 
	mov.b64 	{%temp, %r20}, %fd107;
	}
	add.s32 	%r21, %r20, -1048576;
	mov.b64 	%fd107, {%r19, %r21};
	add.s32 	%r48, %r47, -1022;
$L__BB1_4:
	add.f64 	%fd13, %fd107, 0dBFF0000000000000;
	add.f64 	%fd14, %fd107, 0d3FF0000000000000;
	rcp.approx.ftz.f64 	%fd15, %fd14;
	neg.f64 	%fd16, %fd14;
	fma.rn.f64 	%fd17, %fd16, %fd15, 0d3FF0000000000000;
	fma.rn.f64 	%fd18, %fd17, %fd17, %fd17;
	fma.rn.f64 	%fd19, %fd18, %fd15, %fd15;
	mul.f64 	%fd20, %fd13, %fd19;
	fma.rn.f64 	%fd21, %fd13, %fd19, %fd20;
	mul.f64 	%fd22, %fd21, %fd21;
	fma.rn.f64 	%fd23, %fd22, 0d3EB0F5FF7D2CAFE2, 0d3ED0F5D241AD3B5A;
	fma.rn.f64 	%fd24, %fd23, %fd22, 0d3EF3B20A75488A3F;
	fma.rn.f64 	%fd25, %fd24, %fd22, 0d3F1745CDE4FAECD5;
	fma.rn.f64 	%fd26, %fd25, %fd22, 0d3F3C71C7258A578B;
	fma.rn.f64 	%fd27, %fd26, %fd22, 0d3F6249249242B910;
	fma.rn.f64 	%fd28, %fd27, %fd22, 0d3F89999999999DFB;
	sub.f64 	%fd29, %fd13, %fd21;
	add.f64 	%fd30, %fd29, %fd29;
	neg.f64 	%fd31, %fd21;
	fma.rn.f64 	%fd32, %fd31, %fd13, %fd30;
	mul.f64 	%fd33, %fd19, %fd32;
	fma.rn.f64 	%fd34, %fd22, %fd28, 0d3FB5555555555555;
	mov.f64 	%fd35, 0d3FB5555555555555;
	sub.f64 	%fd36, %fd35, %fd34;
	fma.rn.f64 	%fd37, %fd22, %fd28, %fd36;
	add.f64 	%fd38, %fd37, 0dBC46A4CB00B9E7B0;
	add.f64 	%fd39, %fd34, %fd38;
	sub.f64 	%fd40, %fd34, %fd39;
	add.f64 	%fd41, %fd38, %fd40;
	mul.rn.f64 	%fd42, %fd21, %fd21;
	neg.f64 	%fd43, %fd42;
	fma.rn.f64 	%fd44, %fd21, %fd21, %fd43;
	{
	.reg .b32 %temp; 
	mov.b64 	{%r22, %temp}, %fd33;
	}
	{
	.reg .b32 %temp; 
	mov.b64 	{%temp, %r23}, %fd33;
	}
	add.s32 	%r24, %r23, 1048576;
	mov.b64 	%fd45, {%r22, %r24};
	fma.rn.f64 	%fd46, %fd21, %fd45, %fd44;
	mul.rn.f64 	%fd47, %fd42, %fd21;
	neg.f64 	%fd48, %fd47;
	fma.rn.f64 	%fd49, %fd42, %fd21, %fd48;
	fma.rn.f64 	%fd50, %fd42, %fd33, %fd49;
	fma.rn.f64 	%fd51, %fd46, %fd21, %fd50;
	mul.rn.f64 	%fd52, %fd39, %fd47;
	neg.f64 	%fd53, %fd52;
	fma.rn.f64 	%fd54, %fd39, %fd47, %fd53;
	fma.rn.f64 	%fd55, %fd39, %fd51, %fd54;
	fma.rn.f64 	%fd56, %fd41, %fd47, %fd55;
	add.f64 	%fd57, %fd52, %fd56;
	sub.f64 	%fd58, %fd52, %fd57;
	add.f64 	%fd59, %fd56, %fd58;
	add.f64 	%fd60, %fd21, %fd57;
	sub.f64 	%fd61, %fd21, %fd60;
	add.f64 	%fd62, %fd57, %fd61;
	add.f64 	%fd63, %fd59, %fd62;
	add.f64 	%fd64, %fd33, %fd63;
	add.f64 	%fd65, %fd60, %fd64;
	sub.f64 	%fd66, %fd60, %fd65;
	add.f64 	%fd67, %fd64, %fd66;
	xor.b32  	%r25, %r48, -2147483648;
	mov.b32 	%r26, 1127219200;
	mov.b64 	%fd68, {%r25, %r26};
	mov.b32 	%r27, -2147483648;
	mov.b64 	%fd69, {%r27, %r26};
	sub.f64 	%fd70, %fd68, %fd69;
	fma.rn.f64 	%fd71, %fd70, 0d3FE62E42FEFA39EF, %fd65;
	fma.rn.f64 	%fd72, %fd70, 0dBFE62E42FEFA39EF, %fd71;
	sub.f64 	%fd73, %fd72, %fd65;
	sub.f64 	%fd74, %fd67, %fd73;
	fma.rn.f64 	%fd75, %fd70, 0d3C7ABC9E3B39803F, %fd74;
	add.f64 	%fd76, %fd71, %fd75;
	sub.f64 	%fd77, %fd71, %fd76;
	add.f64 	%fd78, %fd75, %fd77;
	{
	.reg .b32 %temp; 
	mov.b64 	{%temp, %r28}, %fd11;
	}
	{
	.reg .b32 %temp; 
	mov.b64 	{%r29, %temp}, %fd11;
	}
	shl.b32 	%r30, %r28, 1;
	setp.gt.u32 	%p3, %r30, -33554433;
	and.b32  	%r31, %r28, -15728641;
	selp.b32 	%r32, %r31, %r28, %p3;
	mov.b64 	%fd79, {%r29, %r32};
	mul.rn.f64 	%fd80, %fd76, %fd79;
	neg.f64 	%fd81, %fd80;
	fma.rn.f64 	%fd82, %fd76, %fd79, %fd81;
	fma.rn.f64 	%fd83, %fd78, %fd79, %fd82;
	add.f64 	%fd4, %fd80, %fd83;
	sub.f64 	%fd84, %fd80, %fd4;
	add.f64 	%fd5, %fd83, %fd84;
	fma.rn.f64 	%fd85, %fd4, 0d3FF71547652B82FE, 0d4338000000000000;
	{
	.reg .b32 %temp; 
	mov.b64 	{%r13, %temp}, %fd85;
	}
	mov.f64 	%fd86, 0dC338000000000000;
	add.rn.f64 	%fd87, %fd85, %fd86;
	fma.rn.f64 	%fd88, %fd87, 0dBFE62E42FEFA39EF, %fd4;
	fma.rn.f64 	%fd89, %fd87, 0dBC7ABC9E3B39803F, %fd88;
	fma.rn.f64 	%fd90, %fd89, 0d3E5ADE1569CE2BDF, 0d3E928AF3FCA213EA;
	fma.rn.f64 	%fd91, %fd90, %fd89, 0d3EC71DEE62401315;
	fma.rn.f64 	%fd92, %fd91, %fd89, 0d3EFA01997C89EB71;
	fma.rn.f64 	%fd93, %fd92, %fd89, 0d3F2A01A014761F65;
	fma.rn.f64 	%fd94, %fd93, %fd89, 0d3F56C16C1852B7AF;
	fma.rn.f64 	%fd95, %fd94, %fd89, 0d3F81111111122322;
	fma.rn.f64 	%fd96, %fd95, %fd89, 0d3FA55555555502A1;
	fma.rn.f64 	%fd97, %fd96, %fd89, 0d3FC5555555555511;
	fma.rn.f64 	%fd98, %fd97, %fd89, 0d3FE000000000000B;
	fma.rn.f64 	%fd99, %fd98, %fd89, 0d3FF0000000000000;
	fma.rn.f64 	%fd100, %fd99, %fd89, 0d3FF0000000000000;
	{
	.reg .b32 %temp; 
	mov.b64 	{%r14, %temp}, %fd100;
	}
	{
	.reg .b32 %temp; 
	mov.b64 	{%temp, %r15}, %fd100;
	}
	shl.b32 	%r33, %r13, 20;
	add.s32 	%r34, %r33, %r15;
	mov.b64 	%fd108, {%r14, %r34};
	{
	.reg .b32 %temp; 
	mov.b64 	{%temp, %r35}, %fd4;
	}
	mov.b32 	%f2, %r35;
	abs.f32 	%f1, %f2;
	setp.lt.f32 	%p4, %f1, 0f4086232B;
	@%p4 bra 	$L__BB1_7;
	setp.lt.f64 	%p5, %fd4, 0d0000000000000000;
	add.f64 	%fd101, %fd4, 0d7FF0000000000000;
	selp.f64 	%fd108, 0d0000000000000000, %fd101, %p5;
	setp.geu.f32 	%p6, %f1, 0f40874800;
	@%p6 bra 	$L__BB1_7;
	shr.u32 	%r36, %r13, 31;
	add.s32 	%r37, %r13, %r36;
	shr.s32 	%r38, %r37, 1;
	shl.b32 	%r39, %r38, 20;
	add.s32 	%r40, %r15, %r39;
	mov.b64 	%fd102, {%r14, %r40};
	sub.s32 	%r41, %r13, %r38;
	shl.b32 	%r42, %r41, 20;
	add.s32 	%r43, %r42, 1072693248;
	mov.b32 	%r44, 0;
	mov.b64 	%fd103, {%r44, %r43};
	mul.f64 	%fd108, %fd103, %fd102;
$L__BB1_7:
	abs.f64 	%fd104, %fd108;
	setp.eq.f64 	%p7, %fd104, 0d7FF0000000000000;
	fma.rn.f64 	%fd105, %fd108, %fd5, %fd108;
	selp.f64 	%fd106, %fd108, %fd105, %p7;
	st.param.f64 	[func_retval0], %fd106;
	ret;

}


// ===== COMPILED SASS (sm_100) =====

	.target	sm_100

	.elftype	@"ET_EXEC"


//--------------------- .note.nv.tkinfo           --------------------------
	.section	.note.nv.tkinfo,"",@"SHT_NOTE"
	.sectionflags	@"SHF_NOTE_NV_TKINFO"
	.tkinfo
        /*0018*/ 	.word	0x00000002
        /*0030*/ 	.string	""
        /*0030*/ 	.string	"ptxas"
        /*0030*/ 	.string	"Cuda compilation tools, release 13.0, V13.0.88"
        /*0030*/ 	.string	"Build cuda_13.0.r13.0/compiler.36424714_0"
        /*0030*/ 	.string	"-arch sm_100 -m 64 "



//--------------------- .note.nv.cuinfo           --------------------------
	.section	.note.nv.cuinfo,"",@"SHT_NOTE"
	.sectionflags	@"SHF_NOTE_NV_CUINFO"
        /*0018*/ 	.short	0x0002
        /*001a*/ 	.short	0x0064
        /*001c*/ 	.short	0x0082
	.zero		2


//--------------------- .nv.info                  --------------------------
	.section	.nv.info,"",@"SHT_CUDA_INFO"
	.align	4


	//----- nvinfo : EIATTR_REGCOUNT
	.align		4
        /*0000*/ 	.byte	0x04, 0x2f
        /*0002*/ 	.short	(.L_1 - .L_0)
	.align		4
.L_0:
        /*0004*/ 	.word	index@(_Z12modifyMatrixPiii)
        /*0008*/ 	.word	0x00000020


	//----- nvinfo : EIATTR_FRAME_SIZE
	.align		4
.L_1:
        /*000c*/ 	.byte	0x04, 0x11
        /*000e*/ 	.short	(.L_3 - .L_2)
	.align		4
.L_2:
        /*0010*/ 	.word	index@($_Z12modifyMatrixPiii$__internal_accurate_pow)
        /*0014*/ 	.word	0x00000000


	//----- nvinfo : EIATTR_FRAME_SIZE
	.align		4
.L_3:
        /*0018*/ 	.byte	0x04, 0x11
        /*001a*/ 	.short	(.L_5 - .L_4)
	.align		4
.L_4:
        /*001c*/ 	.word	index@(_Z12modifyMatrixPiii)
        /*0020*/ 	.word	0x00000000


	//----- nvinfo : EIATTR_MIN_STACK_SIZE
	.align		4
.L_5:
        /*0024*/ 	.byte	0x04, 0x12
        /*0026*/ 	.short	(.L_7 - .L_6)
	.align		4
.L_6:
        /*0028*/ 	.word	index@(_Z12modifyMatrixPiii)
        /*002c*/ 	.word	0x00000000
.L_7:


//--------------------- .nv.compat                --------------------------
	.section	.nv.compat,"",@"SHT_CUDA_COMPAT_INFO"
	.align	4
        /*0000*/ 	.byte	0x02, 0x09, 0x00, 0x00, 0x02, 0x02, 0x01, 0x00, 0x02, 0x05, 0x05, 0x00, 0x03, 0x07, 0x01, 0x01
        /*0010*/ 	.byte	0x02, 0x03, 0x00, 0x00, 0x02, 0x06, 0x01, 0x00, 0x04, 0x0b, 0x08, 0x00, 0x01, 0x00, 0x00, 0x00
        /*0020*/ 	.byte	0x00, 0x00, 0x00, 0x00


//--------------------- .nv.info._Z12modifyMatrixPiii --------------------------
	.section	.nv.info._Z12modifyMatrixPiii,"",@"SHT_CUDA_INFO"
	.sectionflags	@""
	.align	4


	//----- nvinfo : EIATTR_CUDA_API_VERSION
	.align		4
        /*0000*/ 	.byte	0x04, 0x37
        /*0002*/ 	.short	(.L_9 - .L_8)
.L_8:
        /*0004*/ 	.word	0x00000082


	//----- nvinfo : EIATTR_KPARAM_INFO
	.align		4
.L_9:
        /*0008*/ 	.byte	0x04, 0x17
        /*000a*/ 	.short	(.L_11 - .L_10)
.L_10:
        /*000c*/ 	.word	0x00000000
        /*0010*/ 	.short	0x0002
        /*0012*/ 	.short	0x000c
        /*0014*/ 	.byte	0x00, 0xf0, 0x11, 0x00


	//----- nvinfo : EIATTR_KPARAM_INFO
	.align		4
.L_11:
        /*0018*/ 	.byte	0x04, 0x17
        /*001a*/ 	.short	(.L_13 - .L_12)
.L_12:
        /*001c*/ 	.word	0x00000000
        /*0020*/ 	.short	0x0001
        /*0022*/ 	.short	0x0008
        /*0024*/ 	.byte	0x00, 0xf0, 0x11, 0x00


	//----- nvinfo : EIATTR_KPARAM_INFO
	.align		4
.L_13:
        /*0028*/ 	.byte	0x04, 0x17
        /*002a*/ 	.short	(.L_15 - .L_14)
.L_14:
        /*002c*/ 	.word	0x00000000
        /*0030*/ 	.short	0x0000
        /*0032*/ 	.short	0x0000
        /*0034*/ 	.byte	0x00, 0xf5, 0x21, 0x00


	//----- nvinfo : EIATTR_SPARSE_MMA_MASK
	.align		4
.L_15:
        /*0038*/ 	.byte	0x03, 0x50
        /*003a*/ 	.short	0x0000


	//----- nvinfo : EIATTR_MAXREG_COUNT
	.align		4
        /*003c*/ 	.byte	0x03, 0x1b
        /*003e*/ 	.short	0x00ff


	//----- nvinfo : EIATTR_MERCURY_ISA_VERSION
	.align		4
        /*0040*/ 	.byte	0x03, 0x5f
        /*0042*/ 	.short	0x0101


	//----- nvinfo : EIATTR_VRC_CTA_INIT_COUNT
	.align		4
        /*0044*/ 	.byte	0x02, 0x4a
	.zero		1
	.zero		1


	//----- nvinfo : EIATTR_EXIT_INSTR_OFFSETS
	.align		4
        /*0048*/ 	.byte	0x04, 0x1c
        /*004a*/ 	.short	(.L_17 - .L_16)


	//   ....[0]....
.L_16:
        /*004c*/ 	.word	0x000000c0


	//   ....[1]....
        /*0050*/ 	.word	0x000003c0


	//----- nvinfo : EIATTR_CRS_STACK_SIZE
	.align		4
.L_17:
        /*0054*/ 	.byte	0x04, 0x1e
        /*0056*/ 	.short	(.L_19 - .L_18)
.L_18:
        /*0058*/ 	.word	0x00000000


	//----- nvinfo : EIATTR_CBANK_PARAM_SIZE
	.align		4
.L_19:
        /*005c*/ 	.byte	0x03, 0x19
        /*005e*/ 	.short	0x0010


	//----- nvinfo : EIATTR_PARAM_CBANK
	.align		4
        /*0060*/ 	.byte	0x04, 0x0a
        /*0062*/ 	.short	(.L_21 - .L_20)
	.align		4
.L_20:
        /*0064*/ 	.word	index@(.nv.constant0._Z12modifyMatrixPiii)
        /*0068*/ 	.short	0x0380
        /*006a*/ 	.short	0x0010


	//----- nvinfo : EIATTR_SW_WAR
	.align		4
.L_21:
        /*006c*/ 	.byte	0x04, 0x36
        /*006e*/ 	.short	(.L_23 - .L_22)
.L_22:
        /*0070*/ 	.word	0x00000008
.L_23:


//--------------------- .nv.callgraph             --------------------------
	.section	.nv.callgraph,"",@"SHT_CUDA_CALLGRAPH"
	.align	4
	.sectionentsize	8
	.align		4
        /*0000*/ 	.word	0x00000000
	.align		4
        /*0004*/ 	.word	0xffffffff
	.align		4
        /*0008*/ 	.word	0x00000000
	.align		4
        /*000c*/ 	.word	0xfffffffe
	.align		4
        /*0010*/ 	.word	0x00000000
	.align		4
        /*0014*/ 	.word	0xfffffffd
	.align		4
        /*0018*/ 	.word	0x00000000
	.align		4
        /*001c*/ 	.word	0xfffffffc


//--------------------- .text._Z12modifyMatrixPiii --------------------------
	.section	.text._Z12modifyMatrixPiii,"ax",@progbits
	.align	128
        .global         _Z12modifyMatrixPiii
        .type           _Z12modifyMatrixPiii,@function
        .size           _Z12modifyMatrixPiii,(.L_x_5 - _Z12modifyMatrixPiii)
        .other          _Z12modifyMatrixPiii,@"STO_CUDA_ENTRY STV_DEFAULT"
_Z12modifyMatrixPiii:
.text._Z12modifyMatrixPiii:
[----:B------:R-:W-:Y:S01]  /*0000*/  LDC R1, c[0x0][0x37c] ;  /* 0x0000df00ff017b82 */ /* 0x000fe20000000800 */
[----:B------:R-:W0:Y:S07]  /*0010*/  S2R R5, SR_TID.Y ;  /* 0x0000000000057919 */ /* 0x000e2e0000002200 */
[----:B------:R-:W1:Y:S01]  /*0020*/  LDC R3, c[0x0][0x360] ;  /* 0x0000d800ff037b82 */ /* 0x000e620000000800 */
[----:B------:R-:W2:Y:S01]  /*0030*/  LDCU.64 UR6, c[0x0][0x388] ;  /* 0x00007100ff0677ac */ /* 0x000ea20008000a00 */
[----:B------:R-:W1:Y:S06]  /*0040*/  S2R R2, SR_TID.X ;  /* 0x0000000000027919 */ /* 0x000e6c0000002100 */
[----:B------:R-:W0:Y:S08]  /*0050*/  S2UR UR5, SR_CTAID.Y ;  /* 0x00000000000579c3 */ /* 0x000e300000002600 */
[----:B------:R-:W0:Y:S08]  /*0060*/  LDC R0, c[0x0][0x364] ;  /* 0x0000d900ff007b82 */ /* 0x000e300000000800 */
[----:B------:R-:W1:Y:S01]  /*0070*/  S2UR UR4, SR_CTAID.X ;  /* 0x00000000000479c3 */ /* 0x000e620000002500 */
[----:B0-----:R-:W-:-:S05]  /*0080*/  IMAD R0, R0, UR5, R5 ;  /* 0x0000000500007c24 */ /* 0x001fca000f8e0205 */
[----:B--2---:R-:W-:Y:S01]  /*0090*/  ISETP.GE.AND P0, PT, R0, UR7, PT ;  /* 0x0000000700007c0c */ /* 0x004fe2000bf06270 */
[----:B-1----:R-:W-:-:S05]  /*00a0*/  IMAD R3, R3, UR4, R2 ;  /* 0x0000000403037c24 */ /* 0x002fca000f8e0202 */
[----:B------:R-:W-:-:S13]  /*00b0*/  ISETP.GE.OR P0, PT, R3, UR6, P0 ;  /* 0x0000000603007c0c */ /* 0x000fda0008706670 */
[----:B------:R-:W-:Y:S05]  /*00c0*/  @P0 EXIT ;  /* 0x000000000000094d */ /* 0x000fea0003800000 */
[----:B------:R-:W0:Y:S01]  /*00d0*/  LDC.64 R6, c[0x0][0x380] ;  /* 0x0000e000ff067b82 */ /* 0x000e220000000a00 */
[----:B------:R-:W1:Y:S01]  /*00e0*/  LDCU.64 UR4, c[0x0][0x358] ;  /* 0x00006b00ff0477ac */ /* 0x000e620008000a00 */
[----:B------:R-:W-:-:S04]  /*00f0*/  IMAD R5, R3, UR7, R0 ;  /* 0x0000000703057c24 */ /* 0x000fc8000f8e0200 */
[----:B0-----:R-:W-:-:S05]  /*0100*/  IMAD.WIDE R6, R5, 0x4, R6 ;  /* 0x0000000405067825 */ /* 0x001fca00078e0206 */
[----:B-1----:R-:W2:Y:S01]  /*0110*/  LDG.E R2, desc[UR4][R6.64] ;  /* 0x0000000406027981 */ /* 0x002ea2000c1e1900 */
[----:B------:R-:W-:Y:S01]  /*0120*/  VIADD R3, R3, 0x1 ;  /* 0x0000000103037836 */ /* 0x000fe20000000000 */
[----:B------:R-:W-:Y:S03]  /*0130*/  BSSY.RECONVERGENT B0, `(.L_x_0) ;  /* 0x000000c000007945 */ /* 0x000fe60003800200 */
[----:B------:R-:W0:Y:S02]  /*0140*/  I2F.F64 R4, R3 ;  /* 0x0000000300047312 */ /* 0x000e240000201c00 */
[----:B0-----:R-:W-:-:S04]  /*0150*/  SHF.R.U32.HI R0, RZ, 0x14, R5 ;  /* 0x00000014ff007819 */ /* 0x001fc80000011605 */
[----:B------:R-:W-:-:S05]  /*0160*/  LOP3.LUT R0, R0, 0x7ff, RZ, 0xc0, !PT ;  /* 0x000007ff00007812 */ /* 0x000fca00078ec0ff */
[----:B------:R-:W-:Y:S01]  /*0170*/  VIADD R27, R0, 0xfffffc0c ;  /* 0xfffffc0c001b7836 */ /* 0x000fe20000000000 */
[----:B------:R-:W-:-:S04]  /*0180*/  MOV R0, 0x1f0 ;  /* 0x000001f000007802 */ /* 0x000fc80000000f00 */
[CC--:B------:R-:W-:Y:S02]  /*0190*/  SHF.L.U32 R26, R4.reuse, R27.reuse, RZ ;  /* 0x0000001b041a7219 */ /* 0x0c0fe400000006ff */
[----:B------:R-:W-:Y:S02]  /*01a0*/  SHF.L.U64.HI R27, R4, R27, R5 ;  /* 0x0000001b041b7219 */ /* 0x000fe40000010205 */
[----:B------:R-:W-:-:S04]  /*01b0*/  ISETP.NE.U32.AND P0, PT, R26, RZ, PT ;  /* 0x000000ff1a00720c */ /* 0x000fc80003f05070 */
[----:B------:R-:W-:Y:S01]  /*01c0*/  ISETP.NE.AND.EX P0, PT, R27, -0x80000000, PT, P0 ;  /* 0x800000001b00780c */ /* 0x000fe20003f05300 */
[----:B--2---:R0:W1:-:S12]  /*01d0*/  I2F.F64 R8, R2 ;  /* 0x0000000200087312 */ /* 0x0040580000201c00 */
[----:B01----:R-:W-:Y:S05]  /*01e0*/  CALL.REL.NOINC `($_Z12modifyMatrixPiii$__internal_accurate_pow) ;  /* 0x0000000000787944 */ /* 0x003fea0003c00000 */
[----:B------:R-:W-:Y:S05]  /*01f0*/  BSYNC.RECONVERGENT B0 ;  /* 0x0000000000007941 */ /* 0x000fea0003800200 */
.L_x_0:
[----:B------:R-:W-:Y:S01]  /*0200*/  IMAD.MOV.U32 R10, RZ, RZ, R13 ;  /* 0x000000ffff0a7224 */ /* 0x000fe200078e000d */
[----:B------:R-:W-:Y:S01]  /*0210*/  ISETP.GE.AND P3, PT, R9, RZ, PT ;  /* 0x000000ff0900720c */ /* 0x000fe20003f66270 */
[----:B------:R-:W-:Y:S01]  /*0220*/  IMAD.MOV.U32 R11, RZ, RZ, R18 ;  /* 0x000000ffff0b7224 */ /* 0x000fe200078e0012 */
[----:B------:R-:W-:Y:S01]  /*0230*/  BSSY.RECONVERGENT B0, `(.L_x_1) ;  /* 0x0000012000007945 */ /* 0x000fe20003800200 */
[----:B------:R-:W-:Y:S02]  /*0240*/  ISETP.NE.AND P1, PT, R2, 0x1, PT ;  /* 0x000000010200780c */ /* 0x000fe40003f25270 */
[----:B------:R-:W-:Y:S02]  /*0250*/  ISETP.NE.AND P2, PT, R3, RZ, PT ;  /* 0x000000ff0300720c */ /* 0x000fe40003f45270 */
[----:B------:R-:W-:-:S10]  /*0260*/  DADD R10, -RZ, -R10 ;  /* 0x00000000ff0a7229 */ /* 0x000fd4000000090a */
[-C--:B------:R-:W-:Y:S02]  /*0270*/  FSEL R0, R10, R13.reuse, !P0 ;  /* 0x0000000d0a007208 */ /* 0x080fe40004000000 */
[-C--:B------:R-:W-:Y:S02]  /*0280*/  FSEL R11, R11, R18.reuse, !P0 ;  /* 0x000000120b0b7208 */ /* 0x080fe40004000000 */
[----:B------:R-:W-:Y:S02]  /*0290*/  ISETP.NE.AND P0, PT, R2, RZ, PT ;  /* 0x000000ff0200720c */ /* 0x000fe40003f05270 */
[----:B------:R-:W-:Y:S02]  /*02a0*/  FSEL R2, R0, R13, !P3 ;  /* 0x0000000d00027208 */ /* 0x000fe40005800000 */
[----:B------:R-:W-:-:S09]  /*02b0*/  FSEL R3, R11, R18, !P3 ;  /* 0x000000120b037208 */ /* 0x000fd20005800000 */
[----:B------:R-:W-:Y:S05]  /*02c0*/  @P0 BRA `(.L_x_2) ;  /* 0x0000000000200947 */ /* 0x000fea0003800000 */
[----:B------:R-:W-:Y:S01]  /*02d0*/  ISETP.NE.U32.AND P0, PT, R26, RZ, PT ;  /* 0x000000ff1a00720c */ /* 0x000fe20003f05070 */
[----:B------:R-:W-:Y:S01]  /*02e0*/  DSETP.NEU.AND P4, PT, |R4|, 0.5, PT ;  /* 0x3fe000000400742a */ /* 0x000fe20003f8d200 */
[----:B------:R-:W-:Y:S01]  /*02f0*/  ISETP.GE.AND P3, PT, R5, RZ, PT ;  /* 0x000000ff0500720c */ /* 0x000fe20003f66270 */
[----:B------:R-:W-:Y:S01]  /*0300*/  IMAD.MOV.U32 R2, RZ, RZ, RZ ;  /* 0x000000ffff027224 */ /* 0x000fe200078e00ff */
[----:B------:R-:W-:-:S04]  /*0310*/  ISETP.NE.AND.EX P0, PT, R27, -0x80000000, PT, P0 ;  /* 0x800000001b00780c */ /* 0x000fc80003f05300 */
[----:B------:R-:W-:-:S04]  /*0320*/  SEL R8, R9, RZ, !P0 ;  /* 0x000000ff09087207 */ /* 0x000fc80004000000 */
[----:B------:R-:W-:-:S04]  /*0330*/  SEL R3, R8, RZ, P4 ;  /* 0x000000ff08037207 */ /* 0x000fc80002000000 */
[----:B------:R-:W-:-:S07]  /*0340*/  @!P3 LOP3.LUT R3, R3, 0x7ff00000, RZ, 0xfc, !PT ;  /* 0x7ff000000303b812 */ /* 0x000fce00078efcff */
.L_x_2:
[----:B------:R-:W-:Y:S05]  /*0350*/  BSYNC.RECONVERGENT B0 ;  /* 0x0000000000007941 */ /* 0x000fea0003800200 */
.L_x_1:
[----:B------:R-:W-:Y:S02]  /*0360*/  FSEL R3, R3, 1.875, P2 ;  /* 0x3ff0000003037808 */ /* 0x000fe40001000000 */
[----:B------:R-:W-:Y:S02]  /*0370*/  FSEL R2, R2, RZ, P2 ;  /* 0x000000ff02027208 */ /* 0x000fe40001000000 */
[----:B------:R-:W-:Y:S02]  /*0380*/  FSEL R3, R3, 1.875, P1 ;  /* 0x3ff0000003037808 */ /* 0x000fe40000800000 */
[----:B------:R-:W-:-:S04]  /*0390*/  FSEL R2, R2, RZ, P1 ;  /* 0x000000ff02027208 */ /* 0x000fc80000800000 */
[----:B------:R-:W0:Y:S02]  /*03a0*/  F2I.F64.TRUNC R3, R2 ;  /* 0x0000000200037311 */ /* 0x000e24000030d100 */
[----:B0-----:R-:W-:Y:S01]  /*03b0*/  STG.E desc[UR4][R6.64], R3 ;  /* 0x0000000306007986 */ /* 0x001fe2000c101904 */
[----:B------:R-:W-:Y:S05]  /*03c0*/  EXIT ;  /* 0x000000000000794d */ /* 0x000fea0003800000 */
        .type           $_Z12modifyMatrixPiii$__internal_accurate_pow,@function
        .size           $_Z12modifyMatrixPiii$__internal_accurate_pow,(.L_x_5 - $_Z12modifyMatrixPiii$__internal_accurate_pow)
$_Z12modifyMatrixPiii$__internal_accurate_pow:
[----:B------:R-:W-:Y:S01]  /*03d0*/  DADD R28, -RZ, |R8| ;  /* 0x00000000ff1c7229 */ /* 0x000fe20000000508 */
[----:B------:R-:W-:Y:S01]  /*03e0*/  IMAD.MOV.U32 R16, RZ, RZ, RZ ;  /* 0x000000ffff107224 */ /* 0x000fe200078e00ff */
[----:B------:R-:W-:Y:S01]  /*03f0*/  UMOV UR6, 0x7d2cafe2 ;  /* 0x7d2cafe200067882 */ /* 0x000fe20000000000 */
[----:B------:R-:W-:Y:S01]  /*0400*/  IMAD.MOV.U32 R14, RZ, RZ, 0x41ad3b5a ;  /* 0x41ad3b5aff0e7424 */ /* 0x000fe200078e00ff */
[----:B------:R-:W-:Y:S01]  /*0410*/  UMOV UR7, 0x3eb0f5ff ;  /* 0x3eb0f5ff00077882 */ /* 0x000fe20000000000 */
[----:B------:R-:W-:Y:S01]  /*0420*/  IMAD.MOV.U32 R15, RZ, RZ, 0x3ed0f5d2 ;  /* 0x3ed0f5d2ff0f7424 */ /* 0x000fe200078e00ff */
[----:B------:R-:W-:Y:S01]  /*0430*/  UMOV UR8, 0x3b39803f ;  /* 0x3b39803f00087882 */ /* 0x000fe20000000000 */
[----:B------:R-:W-:-:S03]  /*0440*/  UMOV UR9, 0x3c7abc9e ;  /* 0x3c7abc9e00097882 */ /* 0x000fc60000000000 */
[----:B------:R-:W-:Y:S01]  /*0450*/  ISETP.GT.U32.AND P1, PT, R29, 0xfffff, PT ;  /* 0x000fffff1d00780c */ /* 0x000fe20003f24070 */
[----:B------:R-:W-:Y:S02]  /*0460*/  IMAD.MOV.U32 R10, RZ, RZ, R29 ;  /* 0x000000ffff0a7224 */ /* 0x000fe400078e001d */
[----:B------:R-:W-:-:S10]  /*0470*/  IMAD.MOV.U32 R12, RZ, RZ, R28 ;  /* 0x000000ffff0c7224 */ /* 0x000fd400078e001c */
[----:B------:R-:W-:Y:S01]  /*0480*/  @!P1 DMUL R24, R28, 1.80143985094819840000e+16 ;  /* 0x435000001c189828 */ /* 0x000fe20000000000 */
[----:B------:R-:W-:-:S09]  /*0490*/  SHF.R.U32.HI R28, RZ, 0x14, R29 ;  /* 0x00000014ff1c7819 */ /* 0x000fd2000001161d */
[----:B------:R-:W-:Y:S01]  /*04a0*/  @!P1 IMAD.MOV.U32 R10, RZ, RZ, R25 ;  /* 0x000000ffff0a9224 */ /* 0x000fe200078e0019 */
[----:B------:R-:W-:Y:S01]  /*04b0*/  @!P1 LEA.HI R28, R25, 0xffffffca, RZ, 0xc ;  /* 0xffffffca191c9811 */ /* 0x000fe200078f60ff */
[----:B------:R-:W-:-:S03]  /*04c0*/  @!P1 IMAD.MOV.U32 R12, RZ, RZ, R24 ;  /* 0x000000ffff0c9224 */ /* 0x000fc600078e0018 */
[----:B------:R-:W-:-:S04]  /*04d0*/  LOP3.LUT R10, R10, 0x800fffff, RZ, 0xc0, !PT ;  /* 0x800fffff0a0a7812 */ /* 0x000fc800078ec0ff */
[----:B------:R-:W-:-:S04]  /*04e0*/  LOP3.LUT R13, R10, 0x3ff00000, RZ, 0xfc, !PT ;  /* 0x3ff000000a0d7812 */ /* 0x000fc800078efcff */
[----:B------:R-:W-:-:S13]  /*04f0*/  ISETP.GE.U32.AND P2, PT, R13, 0x3ff6a09f, PT ;  /* 0x3ff6a09f0d00780c */ /* 0x000fda0003f46070 */
[----:B------:R-:W-:-:S04]  /*0500*/  @P2 VIADD R11, R13, 0xfff00000 ;  /* 0xfff000000d0b2836 */ /* 0x000fc80000000000 */
[----:B------:R-:W-:-:S06]  /*0510*/  @P2 IMAD.MOV.U32 R13, RZ, RZ, R11 ;  /* 0x000000ffff0d2224 */ /* 0x000fcc00078e000b */
[C---:B------:R-:W-:Y:S02]  /*0520*/  DADD R18, R12.reuse, 1 ;  /* 0x3ff000000c127429 */ /* 0x040fe40000000000 */
[----:B------:R-:W-:-:S04]  /*0530*/  DADD R12, R12, -1 ;  /* 0xbff000000c0c7429 */ /* 0x000fc80000000000 */
[----:B------:R-:W0:Y:S02]  /*0540*/  MUFU.RCP64H R17, R19 ;  /* 0x0000001300117308 */ /* 0x000e240000001800 */
[----:B0-----:R-:W-:-:S08]  /*0550*/  DFMA R10, -R18, R16, 1 ;  /* 0x3ff00000120a742b */ /* 0x001fd00000000110 */
[----:B------:R-:W-:-:S08]  /*0560*/  DFMA R10, R10, R10, R10 ;  /* 0x0000000a0a0a722b */ /* 0x000fd0000000000a */
[----:B------:R-:W-:-:S08]  /*0570*/  DFMA R16, R16, R10, R16 ;  /* 0x0000000a1010722b */ /* 0x000fd00000000010 */
[----:B------:R-:W-:-:S08]  /*0580*/  DMUL R10, R12, R16 ;  /* 0x000000100c0a7228 */ /* 0x000fd00000000000 */
[----:B------:R-:W-:-:S08]  /*0590*/  DFMA R10, R12, R16, R10 ;  /* 0x000000100c0a722b */ /* 0x000fd0000000000a */
[----:B------:R-:W-:-:S08]  /*05a0*/  DMUL R20, R10, R10 ;  /* 0x0000000a0a147228 */ /* 0x000fd00000000000 */
[----:B------:R-:W-:Y:S01]  /*05b0*/  DFMA R14, R20, UR6, R14 ;  /* 0x00000006140e7c2b */ /* 0x000fe2000800000e */
[----:B------:R-:W-:Y:S01]  /*05c0*/  UMOV UR6, 0x75488a3f ;  /* 0x75488a3f00067882 */ /* 0x000fe20000000000 */
[----:B------:R-:W-:-:S06]  /*05d0*/  UMOV UR7, 0x3ef3b20a ;  /* 0x3ef3b20a00077882 */ /* 0x000fcc0000000000 */
[----:B------:R-:W-:Y:S01]  /*05e0*/  DFMA R18, R20, R14, UR6 ;  /* 0x0000000614127e2b */ /* 0x000fe2000800000e */
[----:B------:R-:W-:Y:S01]  /*05f0*/  UMOV UR6, 0xe4faecd5 ;  /* 0xe4faecd500067882 */ /* 0x000fe20000000000 */
[----:B------:R-:W-:Y:S01]  /*0600*/  UMOV UR7, 0x3f1745cd ;  /* 0x3f1745cd00077882 */ /* 0x000fe20000000000 */
[----:B------:R-:W-:-:S05]  /*0610*/  DADD R14, R12, -R10 ;  /* 0x000000000c0e7229 */ /* 0x000fca000000080a */
[----:B------:R-:W-:Y:S01]  /*0620*/  DFMA R18, R20, R18, UR6 ;  /* 0x0000000614127e2b */ /* 0x000fe20008000012 */
[----:B------:R-:W-:Y:S01]  /*0630*/  UMOV UR6, 0x258a578b ;  /* 0x258a578b00067882 */ /* 0x000fe20000000000 */
[----:B------:R-:W-:Y:S01]  /*0640*/  UMOV UR7, 0x3f3c71c7 ;  /* 0x3f3c71c700077882 */ /* 0x000fe20000000000 */
[----:B------:R-:W-:-:S05]  /*0650*/  DADD R14, R14, R14 ;  /* 0x000000000e0e7229 */ /* 0x000fca000000000e */
[----:B------:R-:W-:Y:S01]  /*0660*/  DFMA R18, R20, R18, UR6 ;  /* 0x0000000614127e2b */ /* 0x000fe20008000012 */
[----:B------:R-:W-:Y:S01]  /*0670*/  UMOV UR6, 0x9242b910 ;  /* 0x9242b91000067882 */ /* 0x000fe20000000000 */
[----:B------:R-:W-:Y:S01]  /*0680*/  UMOV UR7, 0x3f624924 ;  /* 0x3f62492400077882 */ /* 0x000fe20000000000 */
[----:B------:R-:W-:-:S05]  /*0690*/  DFMA R14, R12, -R10, R14 ;  /* 0x8000000a0c0e722b */ /* 0x000fca000000000e */
[----:B------:R-:W-:Y:S01]  /*06a0*/  DFMA R18, R20, R18, UR6 ;  /* 0x0000000614127e2b */ /* 0x000fe20008000012 */
[----:B------:R-:W-:Y:S01]  /*06b0*/  UMOV UR6, 0x99999dfb ;  /* 0x99999dfb00067882 */ /* 0x000fe20000000000 */
[----:B------:R-:W-:Y:S01]  /*06c0*/  UMOV UR7, 0x3f899999 ;  /* 0x3f89999900077882 */ /* 0x000fe20000000000 */
[----:B------:R-:W-:-:S05]  /*06d0*/  DMUL R14, R16, R14 ;  /* 0x0000000e100e7228 */ /* 0x000fca0000000000 */
[----:B------:R-:W-:Y:S01]  /*06e0*/  DFMA R18, R20, R18, UR6 ;  /* 0x0000000614127e2b */ /* 0x000fe20008000012 */
[----:B------:R-:W-:Y:S01]  /*06f0*/  UMOV UR6, 0x55555555 ;  /* 0x5555555500067882 */ /* 0x000fe20000000000 */
[----:B------:R-:W-:-:S06]  /*0700*/  UMOV UR7, 0x3fb55555 ;  /* 0x3fb5555500077882 */ /* 0x000fcc0000000000 */
[----:B------:R-:W-:-:S08]  /*0710*/  DFMA R12, R20, R18, UR6 ;  /* 0x00000006140c7e2b */ /* 0x000fd00008000012 */
[----:B------:R-:W-:Y:S01]  /*0720*/  DADD R16, -R12, UR6 ;  /* 0x000000060c107e29 */ /* 0x000fe20008000100 */
[----:B------:R-:W-:Y:S01]  /*0730*/  UMOV UR6, 0xb9e7b0 ;  /* 0x00b9e7b000067882 */ /* 0x000fe20000000000 */
[----:B------:R-:W-:-:S06]  /*0740*/  UMOV UR7, 0x3c46a4cb ;  /* 0x3c46a4cb00077882 */ /* 0x000fcc0000000000 */
[----:B------:R-:W-:Y:S02]  /*0750*/  DFMA R16, R20, R18, R16 ;  /* 0x000000121410722b */ /* 0x000fe40000000010 */
[----:B------:R-:W-:Y:S01]  /*0760*/  DMUL R18, R10, R10 ;  /* 0x0000000a0a127228 */ /* 0x000fe20000000000 */
[----:B------:R-:W-:Y:S02]  /*0770*/  VIADD R21, R15, 0x100000 ;  /* 0x001000000f157836 */ /* 0x000fe40000000000 */
[----:B------:R-:W-:-:S03]  /*0780*/  IMAD.MOV.U32 R20, RZ, RZ, R14 ;  /* 0x000000ffff147224 */ /* 0x000fc600078e000e */
[----:B------:R-:W-:Y:S01]  /*0790*/  DADD R16, R16, -UR6 ;  /* 0x8000000610107e29 */ /* 0x000fe20008000000 */
[----:B------:R-:W-:Y:S01]  /*07a0*/  UMOV UR6, 0x80000000 ;  /* 0x8000000000067882 */ /* 0x000fe20000000000 */
[----:B------:R-:W-:Y:S01]  /*07b0*/  DFMA R22, R10, R10, -R18 ;  /* 0x0000000a0a16722b */ /* 0x000fe20000000812 */
[----:B------:R-:W-:-:S07]  /*07c0*/  UMOV UR7, 0x43300000 ;  /* 0x4330000000077882 */ /* 0x000fce0000000000 */
[C---:B------:R-:W-:Y:S02]  /*07d0*/  DFMA R20, R10.reuse, R20, R22 ;  /* 0x000000140a14722b */ /* 0x040fe40000000016 */
[----:B------:R-:W-:-:S08]  /*07e0*/  DMUL R22, R10, R18 ;  /* 0x000000120a167228 */ /* 0x000fd00000000000 */
[----:B------:R-:W-:-:S08]  /*07f0*/  DFMA R24, R10, R18, -R22 ;  /* 0x000000120a18722b */ /* 0x000fd00000000816 */
[----:B------:R-:W-:Y:S02]  /*0800*/  DFMA R24, R14, R18, R24 ;  /* 0x000000120e18722b */ /* 0x000fe40000000018 */
[----:B------:R-:W-:-:S06]  /*0810*/  DADD R18, R12, R16 ;  /* 0x000000000c127229 */ /* 0x000fcc0000000010 */
[----:B------:R-:W-:Y:S02]  /*0820*/  DFMA R20, R10, R20, R24 ;  /* 0x000000140a14722b */ /* 0x000fe40000000018 */
[----:B------:R-:W-:-:S08]  /*0830*/  DADD R24, R12, -R18 ;  /* 0x000000000c187229 */ /* 0x000fd00000000812 */
[----:B------:R-:W-:Y:S02]  /*0840*/  DADD R24, R16, R24 ;  /* 0x0000000010187229 */ /* 0x000fe40000000018 */
[----:B------:R-:W-:-:S08]  /*0850*/  DMUL R16, R18, R22 ;  /* 0x0000001612107228 */ /* 0x000fd00000000000 */
[----:B------:R-:W-:-:S08]  /*0860*/  DFMA R12, R18, R22, -R16 ;  /* 0x00000016120c722b */ /* 0x000fd00000000810 */
[----:B------:R-:W-:-:S08]  /*0870*/  DFMA R12, R18, R20, R12 ;  /* 0x00000014120c722b */ /* 0x000fd0000000000c */
[----:B------:R-:W-:-:S08]  /*0880*/  DFMA R24, R24, R22, R12 ;  /* 0x000000161818722b */ /* 0x000fd0000000000c */
[----:B------:R-:W-:-:S08]  /*0890*/  DADD R12, R16, R24 ;  /* 0x00000000100c7229 */ /* 0x000fd00000000018 */
[--C-:B------:R-:W-:Y:S02]  /*08a0*/  DADD R18, R10, R12.reuse ;  /* 0x000000000a127229 */ /* 0x100fe4000000000c */
[----:B------:R-:W-:-:S06]  /*08b0*/  DADD R16, R16, -R12 ;  /* 0x0000000010107229 */ /* 0x000fcc000000080c */
[----:B------:R-:W-:Y:S02]  /*08c0*/  DADD R10, R10, -R18 ;  /* 0x000000000a0a7229 */ /* 0x000fe40000000812 */
[----:B------:R-:W-:-:S06]  /*08d0*/  DADD R16, R24, R16 ;  /* 0x0000000018107229 */ /* 0x000fcc0000000010 */
[----:B------:R-:W-:Y:S01]  /*08e0*/  DADD R10, R12, R10 ;  /* 0x000000000c0a7229 */ /* 0x000fe2000000000a */
[C---:B------:R-:W-:Y:S02]  /*08f0*/  VIADD R12, R28.reuse, 0xfffffc01 ;  /* 0xfffffc011c0c7836 */ /* 0x040fe40000000000 */
[----:B------:R-:W-:Y:S02]  /*0900*/  @P2 VIADD R12, R28, 0xfffffc02 ;  /* 0xfffffc021c0c2836 */ /* 0x000fe40000000000 */
[----:B------:R-:W-:-:S03]  /*0910*/  IMAD.MOV.U32 R13, RZ, RZ, 0x43300000 ;  /* 0x43300000ff0d7424 */ /* 0x000fc600078e00ff */
[----:B------:R-:W-:Y:S01]  /*0920*/  DADD R16, R16, R10 ;  /* 0x0000000010107229 */ /* 0x000fe2000000000a */
[----:B------:R-:W-:-:S06]  /*0930*/  LOP3.LUT R12, R12, 0x80000000, RZ, 0x3c, !PT ;  /* 0x800000000c0c7812 */ /* 0x000fcc00078e3cff */
[----:B------:R-:W-:Y:S01]  /*0940*/  DADD R12, R12, -UR6 ;  /* 0x800000060c0c7e29 */ /* 0x000fe20008000000 */
[----:B------:R-:W-:Y:S01]  /*0950*/  UMOV UR6, 0xfefa39ef ;  /* 0xfefa39ef00067882 */ /* 0x000fe20000000000 */
[----:B------:R-:W-:Y:S01]  /*0960*/  DADD R16, R14, R16 ;  /* 0x000000000e107229 */ /* 0x000fe20000000010 */
[----:B------:R-:W-:-:S07]  /*0970*/  UMOV UR7, 0x3fe62e42 ;  /* 0x3fe62e4200077882 */ /* 0x000fce0000000000 */
[----:B------:R-:W-:-:S08]  /*0980*/  DADD R14, R18, R16 ;  /* 0x00000000120e7229 */ /* 0x000fd00000000010 */
[--C-:B------:R-:W-:Y:S02]  /*0990*/  DFMA R10, R12, UR6, R14.reuse ;  /* 0x000000060c0a7c2b */ /* 0x100fe4000800000e */
[----:B------:R-:W-:-:S06]  /*09a0*/  DADD R20, R18, -R14 ;  /* 0x0000000012147229 */ /* 0x000fcc000000080e */
[----:B------:R-:W-:Y:S02]  /*09b0*/  DFMA R18, R12, -UR6, R10 ;  /* 0x800000060c127c2b */ /* 0x000fe4000800000a */
[----:B------:R-:W-:-:S06]  /*09c0*/  DADD R20, R16, R20 ;  /* 0x0000000010147229 */ /* 0x000fcc0000000014 */
[----:B------:R-:W-:-:S08]  /*09d0*/  DADD R18, -R14, R18 ;  /* 0x000000000e127229 */ /* 0x000fd00000000112 */
[----:B------:R-:W-:-:S08]  /*09e0*/  DADD R16, R20, -R18 ;  /* 0x0000000014107229 */ /* 0x000fd00000000812 */
[----:B------:R-:W-:Y:S01]  /*09f0*/  DFMA R16, R12, UR8, R16 ;  /* 0x000000080c107c2b */ /* 0x000fe20008000010 */
[C---:B------:R-:W-:Y:S01]  /*0a00*/  IMAD.SHL.U32 R12, R5.reuse, 0x2, RZ ;  /* 0x00000002050c7824 */ /* 0x040fe200078e00ff */
[----:B------:R-:W-:-:S04]  /*0a10*/  LOP3.LUT R13, R5, 0xff0fffff, RZ, 0xc0, !PT ;  /* 0xff0fffff050d7812 */ /* 0x000fc800078ec0ff */
[----:B------:R-:W-:Y:S02]  /*0a20*/  ISETP.GT.U32.AND P1, PT, R12, -0x2000001, PT ;  /* 0xfdffffff0c00780c */ /* 0x000fe40003f24070 */
[----:B------:R-:W-:Y:S01]  /*0a30*/  DADD R14, R10, R16 ;  /* 0x000000000a0e7229 */ /* 0x000fe20000000010 */
[----:B------:R-:W-:Y:S01]  /*0a40*/  IMAD.MOV.U32 R12, RZ, RZ, R4 ;  /* 0x000000ffff0c7224 */ /* 0x000fe200078e0004 */
[----:B------:R-:W-:-:S06]  /*0a50*/  SEL R13, R13, R5, P1 ;  /* 0x000000050d0d7207 */ /* 0x000fcc0000800000 */
[----:B------:R-:W-:Y:S02]  /*0a60*/  DADD R18, R10, -R14 ;  /* 0x000000000a127229 */ /* 0x000fe4000000080e */
[----:B------:R-:W-:-:S06]  /*0a70*/  DMUL R10, R14, R12 ;  /* 0x0000000c0e0a7228 */ /* 0x000fcc0000000000 */
[----:B------:R-:W-:Y:S02]  /*0a80*/  DADD R18, R16, R18 ;  /* 0x0000000010127229 */ /* 0x000fe40000000012 */
[----:B------:R-:W-:-:S08]  /*0a90*/  DFMA R14, R14, R12, -R10 ;  /* 0x0000000c0e0e722b */ /* 0x000fd0000000080a */
[----:B------:R-:W-:Y:S01]  /*0aa0*/  DFMA R18, R18, R12, R14 ;  /* 0x0000000c1212722b */ /* 0x000fe2000000000e */
[----:B------:R-:W-:Y:S02]  /*0ab0*/  IMAD.MOV.U32 R12, RZ, RZ, 0x652b82fe ;  /* 0x652b82feff0c7424 */ /* 0x000fe400078e00ff */
[----:B------:R-:W-:-:S05]  /*0ac0*/  IMAD.MOV.U32 R13, RZ, RZ, 0x3ff71547 ;  /* 0x3ff71547ff0d7424 */ /* 0x000fca00078e00ff */
[----:B------:R-:W-:-:S08]  /*0ad0*/  DADD R14, R10, R18 ;  /* 0x000000000a0e7229 */ /* 0x000fd00000000012 */
[----:B------:R-:W-:Y:S02]  /*0ae0*/  DFMA R12, R14, R12, 6.75539944105574400000e+15 ;  /* 0x433800000e0c742b */ /* 0x000fe4000000000c */
[----:B------:R-:W-:Y:S01]  /*0af0*/  FSETP.GEU.AND P1, PT, |R15|, 4.1917929649353027344, PT ;  /* 0x4086232b0f00780b */ /* 0x000fe20003f2e200 */
[----:B------:R-:W-:-:S05]  /*0b00*/  DADD R10, R10, -R14 ;  /* 0x000000000a0a7229 */ /* 0x000fca000000080e */
[----:B------:R-:W-:-:S03]  /*0b10*/  DADD R16, R12, -6.75539944105574400000e+15 ;  /* 0xc33800000c107429 */ /* 0x000fc60000000000 */
[----:B------:R-:W-:-:S05]  /*0b20*/  DADD R18, R18, R10 ;  /* 0x0000000012127229 */ /* 0x000fca000000000a */
[----:B------:R-:W-:Y:S01]  /*0b30*/  DFMA R20, R16, -UR6, R14 ;  /* 0x8000000610147c2b */ /* 0x000fe2000800000e */
[----:B------:R-:W-:Y:S01]  /*0b40*/  UMOV UR6, 0x3b39803f ;  /* 0x3b39803f00067882 */ /* 0x000fe20000000000 */
[----:B------:R-:W-:-:S06]  /*0b50*/  UMOV UR7, 0x3c7abc9e ;  /* 0x3c7abc9e00077882 */ /* 0x000fcc0000000000 */
[----:B------:R-:W-:Y:S01]  /*0b60*/  DFMA R16, R16, -UR6, R20 ;  /* 0x8000000610107c2b */ /* 0x000fe20008000014 */
[----:B------:R-:W-:Y:S01]  /*0b70*/  UMOV UR6, 0x69ce2bdf ;  /* 0x69ce2bdf00067882 */ /* 0x000fe20000000000 */
[----:B------:R-:W-:Y:S01]  /*0b80*/  IMAD.MOV.U32 R20, RZ, RZ, -0x35dec16 ;  /* 0xfca213eaff147424 */ /* 0x000fe200078e00ff */
[----:B------:R-:W-:Y:S01]  /*0b90*/  UMOV UR7, 0x3e5ade15 ;  /* 0x3e5ade1500077882 */ /* 0x000fe20000000000 */
[----:B------:R-:W-:-:S06]  /*0ba0*/  IMAD.MOV.U32 R21, RZ, RZ, 0x3e928af3 ;  /* 0x3e928af3ff157424 */ /* 0x000fcc00078e00ff */
[----:B------:R-:W-:Y:S01]  /*0bb0*/  DFMA R20, R16, UR6, R20 ;  /* 0x0000000610147c2b */ /* 0x000fe20008000014 */
[----:B------:R-:W-:Y:S01]  /*0bc0*/  UMOV UR6, 0x62401315 ;  /* 0x6240131500067882 */ /* 0x000fe20000000000 */
[----:B------:R-:W-:-:S06]  /*0bd0*/  UMOV UR7, 0x3ec71dee ;  /* 0x3ec71dee00077882 */ /* 0x000fcc0000000000 */
[----:B------:R-:W-:Y:S01]  /*0be0*/  DFMA R20, R16, R20, UR6 ;  /* 0x0000000610147e2b */ /* 0x000fe20008000014 */
        /* <DEDUP_REMOVED lines=20> */
[----:B------:R-:W-:-:S08]  /*0d30*/  DFMA R20, R16, R20, UR6 ;  /* 0x0000000610147e2b */ /* 0x000fd00008000014 */
[----:B------:R-:W-:-:S08]  /*0d40*/  DFMA R20, R16, R20, 1 ;  /* 0x3ff000001014742b */ /* 0x000fd00000000014 */
[----:B------:R-:W-:-:S10]  /*0d50*/  DFMA R16, R16, R20, 1 ;  /* 0x3ff000001010742b */ /* 0x000fd40000000014 */
[----:B------:R-:W-:Y:S02]  /*0d60*/  IMAD R11, R12, 0x100000, R17 ;  /* 0x001000000c0b7824 */ /* 0x000fe400078e0211 */
[----:B------:R-:W-:Y:S01]  /*0d70*/  IMAD.MOV.U32 R10, RZ, RZ, R16 ;  /* 0x000000ffff0a7224 */ /* 0x000fe200078e0010 */
[----:B------:R-:W-:Y:S06]  /*0d80*/  @!P1 BRA `(.L_x_3) ;  /* 0x0000000000309947 */ /* 0x000fec0003800000 */
[----:B------:R-:W-:Y:S01]  /*0d90*/  FSETP.GEU.AND P2, PT, |R15|, 4.2275390625, PT ;  /* 0x408748000f00780b */ /* 0x000fe20003f4e200 */
[C---:B------:R-:W-:Y:S02]  /*0da0*/  DADD R20, R14.reuse, +INF ;  /* 0x7ff000000e147429 */ /* 0x040fe40000000000 */
[----:B------:R-:W-:-:S08]  /*0db0*/  DSETP.GEU.AND P1, PT, R14, RZ, PT ;  /* 0x000000ff0e00722a */ /* 0x000fd00003f2e000 */
[----:B------:R-:W-:Y:S02]  /*0dc0*/  FSEL R11, R21, RZ, P1 ;  /* 0x000000ff150b7208 */ /* 0x000fe40000800000 */
[----:B------:R-:W-:-:S04]  /*0dd0*/  @!P2 LEA.HI R10, R12, R12, RZ, 0x1 ;  /* 0x0000000c0c0aa211 */ /* 0x000fc800078f08ff */
[----:B------:R-:W-:Y:S02]  /*0de0*/  @!P2 SHF.R.S32.HI R13, RZ, 0x1, R10 ;  /* 0x00000001ff0da819 */ /* 0x000fe4000001140a */
[----:B------:R-:W-:-:S03]  /*0df0*/  FSEL R10, R20, RZ, P1 ;  /* 0x000000ff140a7208 */ /* 0x000fc60000800000 */
[----:B------:R-:W-:Y:S02]  /*0e00*/  @!P2 IMAD.IADD R12, R12, 0x1, -R13 ;  /* 0x000000010c0ca824 */ /* 0x000fe400078e0a0d */
[----:B------:R-:W-:-:S03]  /*0e10*/  @!P2 IMAD R17, R13, 0x100000, R17 ;  /* 0x001000000d11a824 */ /* 0x000fc600078e0211 */
[----:B------:R-:W-:Y:S01]  /*0e20*/  @!P2 LEA R13, R12, 0x3ff00000, 0x14 ;  /* 0x3ff000000c0da811 */ /* 0x000fe200078ea0ff */
[----:B------:R-:W-:-:S06]  /*0e30*/  @!P2 IMAD.MOV.U32 R12, RZ, RZ, RZ ;  /* 0x000000ffff0ca224 */ /* 0x000fcc00078e00ff */
[----:B------:R-:W-:-:S11]  /*0e40*/  @!P2 DMUL R10, R16, R12 ;  /* 0x0000000c100aa228 */ /* 0x000fd60000000000 */
.L_x_3:
[----:B------:R-:W-:Y:S02]  /*0e50*/  DFMA R18, R18, R10, R10 ;  /* 0x0000000a1212722b */ /* 0x000fe4000000000a */
[----:B------:R-:W-:-:S08]  /*0e60*/  DSETP.NEU.AND P1, PT, |R10|, +INF , PT ;  /* 0x7ff000000a00742a */ /* 0x000fd00003f2d200 */
[----:B------:R-:W-:Y:S01]  /*0e70*/  FSEL R13, R10, R18, !P1 ;  /* 0x000000120a0d7208 */ /* 0x000fe20004800000 */
[----:B------:R-:W-:Y:S01]  /*0e80*/  IMAD.MOV.U32 R10, RZ, RZ, R0 ;  /* 0x000000ffff0a7224 */ /* 0x000fe200078e0000 */
[----:B------:R-:W-:Y:S01]  /*0e90*/  FSEL R18, R11, R19, !P1 ;  /* 0x000000130b127208 */ /* 0x000fe20004800000 */
[----:B------:R-:W-:-:S04]  /*0ea0*/  IMAD.MOV.U32 R11, RZ, RZ, 0x0 ;  /* 0x00000000ff0b7424 */ /* 0x000fc800078e00ff */
[----:B------:R-:W-:Y:S05]  /*0eb0*/  RET.REL.NODEC R10 `(_Z12modifyMatrixPiii) ;  /* 0xfffffff00a507950 */ /* 0x000fea0003c3ffff */
.L_x_4:
[----:B------:R-:W-:-:S00]  /*0ec0*/  BRA `(.L_x_4) ;  /* 0xfffffffc00fc7947 */ /* 0x000fc0000383ffff */
[----:B------:R-:W-:-:S00]  /*0ed0*/  NOP ;  /* 0x0000000000007918 */ /* 0x000fc00000000000 */
        /* <DEDUP_REMOVED lines=10> */
.L_x_5:


//--------------------- .nv.shared.reserved.0     --------------------------
	.section	.nv.shared.reserved.0,"aw",@nobits
	.weak		__nv_reservedSMEM_offset_0_alias
	.size		__nv_reservedSMEM_offset_0_alias, 0, 64
	.other		__nv_reservedSMEM_offset_0_alias,@"STO_CUDA_RESERVED_SHARED STV_DEFAULT"
__nv_reservedSMEM_offset_0_alias:
	.zero		0
	.zero		64


//--------------------- .nv.constant0._Z12modifyMatrixPiii --------------------------
	.section	.nv.constant0._Z12modifyMatrixPiii,"a",@progbits
	.sectionflags	@""
	.align	4
.nv.constant0._Z12modifyMatrixPiii:
	.zero		912


//--------------------- SYMBOLS --------------------------

	.type		.nv.reservedSmem.offset0,@object
	.size		.nv.reservedSmem.offset0,0x4
